//
// Generated by NVIDIA NVVM Compiler
//
// Compiler Build ID: CL-36424714
// Cuda compilation tools, release 13.0, V13.0.88
// Based on NVVM 20.0.0
//

.version 9.0
.target sm_100
.address_size 64

	// .globl	_Z12EmbeddingBagPKiS0_PKfPfl

.visible .entry _Z12EmbeddingBagPKiS0_PKfPfl(
	.param .u64 .ptr .align 1 _Z12EmbeddingBagPKiS0_PKfPfl_param_0,
	.param .u64 .ptr .align 1 _Z12EmbeddingBagPKiS0_PKfPfl_param_1,
	.param .u64 .ptr .align 1 _Z12EmbeddingBagPKiS0_PKfPfl_param_2,
	.param .u64 .ptr .align 1 _Z12EmbeddingBagPKiS0_PKfPfl_param_3,
	.param .u64 _Z12EmbeddingBagPKiS0_PKfPfl_param_4
)
{
	.reg .pred 	%p<10>;
	.reg .b32 	%r<38>;
	.reg .b32 	%f<83>;
	.reg .b64 	%rd<116>;

	ld.param.u64 	%rd29, [_Z12EmbeddingBagPKiS0_PKfPfl_param_0];
	ld.param.u64 	%rd30, [_Z12EmbeddingBagPKiS0_PKfPfl_param_1];
	ld.param.u64 	%rd31, [_Z12EmbeddingBagPKiS0_PKfPfl_param_2];
	ld.param.u64 	%rd28, [_Z12EmbeddingBagPKiS0_PKfPfl_param_3];
	cvta.to.global.u64 	%rd1, %rd31;
	cvta.to.global.u64 	%rd2, %rd29;
	cvta.to.global.u64 	%rd32, %rd30;
	mov.u32 	%r3, %ctaid.x;
	mov.u32 	%r4, %ntid.x;
	mov.u32 	%r5, %tid.x;
	mad.lo.s32 	%r6, %r3, %r4, %r5;
	shr.s32 	%r1, %r6, 8;
	and.b32  	%r7, %r6, 255;
	cvt.u64.u32 	%rd3, %r7;
	mul.wide.s32 	%rd33, %r1, 4;
	add.s64 	%rd34, %rd32, %rd33;
	ld.global.u32 	%r8, [%rd34];
	cvt.s64.s32 	%rd111, %r8;
	ld.global.u32 	%r2, [%rd34+4];
	setp.ge.s32 	%p1, %r8, %r2;
	mov.f32 	%f82, 0f00000000;
	@%p1 bra 	$L__BB0_13;
	cvt.s64.s32 	%rd35, %r2;
	shl.b64 	%rd36, %rd3, 2;
	add.s64 	%rd5, %rd1, %rd36;
	sub.s64 	%rd6, %rd35, %rd111;
	and.b64  	%rd7, %rd6, 15;
	sub.s64 	%rd37, %rd111, %rd35;
	setp.gt.u64 	%p2, %rd37, -16;
	mov.f32 	%f82, 0f00000000;
	@%p2 bra 	$L__BB0_4;
	and.b64  	%rd109, %rd6, -16;
	shl.b64 	%rd38, %rd111, 2;
	add.s64 	%rd39, %rd38, %rd2;
	add.s64 	%rd108, %rd39, 32;
	mov.f32 	%f82, 0f00000000;
$L__BB0_3:
	.pragma "nounroll";
	ld.global.u32 	%r9, [%rd108+-32];
	mul.wide.s32 	%rd40, %r9, 1024;
	add.s64 	%rd41, %rd5, %rd40;
	ld.global.f32 	%f18, [%rd41];
	add.f32 	%f19, %f82, %f18;
	ld.global.u32 	%r10, [%rd108+-28];
	mul.wide.s32 	%rd42, %r10, 1024;
	add.s64 	%rd43, %rd5, %rd42;
	ld.global.f32 	%f20, [%rd43];
	add.f32 	%f21, %f19, %f20;
	ld.global.u32 	%r11, [%rd108+-24];
	mul.wide.s32 	%rd44, %r11, 1024;
	add.s64 	%rd45, %rd5, %rd44;
	ld.global.f32 	%f22, [%rd45];
	add.f32 	%f23, %f21, %f22;
	ld.global.u32 	%r12, [%rd108+-20];
	mul.wide.s32 	%rd46, %r12, 1024;
	add.s64 	%rd47, %rd5, %rd46;
	ld.global.f32 	%f24, [%rd47];
	add.f32 	%f25, %f23, %f24;
	ld.global.u32 	%r13, [%rd108+-16];
	mul.wide.s32 	%rd48, %r13, 1024;
	add.s64 	%rd49, %rd5, %rd48;
	ld.global.f32 	%f26, [%rd49];
	add.f32 	%f27, %f25, %f26;
	ld.global.u32 	%r14, [%rd108+-12];
	mul.wide.s32 	%rd50, %r14, 1024;
	add.s64 	%rd51, %rd5, %rd50;
	ld.global.f32 	%f28, [%rd51];
	add.f32 	%f29, %f27, %f28;
	ld.global.u32 	%r15, [%rd108+-8];
	mul.wide.s32 	%rd52, %r15, 1024;
	add.s64 	%rd53, %rd5, %rd52;
	ld.global.f32 	%f30, [%rd53];
	add.f32 	%f31, %f29, %f30;
	ld.global.u32 	%r16, [%rd108+-4];
	mul.wide.s32 	%rd54, %r16, 1024;
	add.s64 	%rd55, %rd5, %rd54;
	ld.global.f32 	%f32, [%rd55];
	add.f32 	%f33, %f31, %f32;
	ld.global.u32 	%r17, [%rd108];
	mul.wide.s32 	%rd56, %r17, 1024;
	add.s64 	%rd57, %rd5, %rd56;
	ld.global.f32 	%f34, [%rd57];
	add.f32 	%f35, %f33, %f34;
	ld.global.u32 	%r18, [%rd108+4];
	mul.wide.s32 	%rd58, %r18, 1024;
	add.s64 	%rd59, %rd5, %rd58;
	ld.global.f32 	%f36, [%rd59];
	add.f32 	%f37, %f35, %f36;
	ld.global.u32 	%r19, [%rd108+8];
	mul.wide.s32 	%rd60, %r19, 1024;
	add.s64 	%rd61, %rd5, %rd60;
	ld.global.f32 	%f38, [%rd61];
	add.f32 	%f39, %f37, %f38;
	ld.global.u32 	%r20, [%rd108+12];
	mul.wide.s32 	%rd62, %r20, 1024;
	add.s64 	%rd63, %rd5, %rd62;
	ld.global.f32 	%f40, [%rd63];
	add.f32 	%f41, %f39, %f40;
	ld.global.u32 	%r21, [%rd108+16];
	mul.wide.s32 	%rd64, %r21, 1024;
	add.s64 	%rd65, %rd5, %rd64;
	ld.global.f32 	%f42, [%rd65];
	add.f32 	%f43, %f41, %f42;
	ld.global.u32 	%r22, [%rd108+20];
	mul.wide.s32 	%rd66, %r22, 1024;
	add.s64 	%rd67, %rd5, %rd66;
	ld.global.f32 	%f44, [%rd67];
	add.f32 	%f45, %f43, %f44;
	ld.global.u32 	%r23, [%rd108+24];
	mul.wide.s32 	%rd68, %r23, 1024;
	add.s64 	%rd69, %rd5, %rd68;
	ld.global.f32 	%f46, [%rd69];
	add.f32 	%f47, %f45, %f46;
	ld.global.u32 	%r24, [%rd108+28];
	mul.wide.s32 	%rd70, %r24, 1024;
	add.s64 	%rd71, %rd5, %rd70;
	ld.global.f32 	%f48, [%rd71];
	add.f32 	%f82, %f47, %f48;
	add.s64 	%rd111, %rd111, 16;
	add.s64 	%rd109, %rd109, -16;
	add.s64 	%rd108, %rd108, 64;
	setp.ne.s64 	%p3, %rd109, 0;
	@%p3 bra 	$L__BB0_3;
$L__BB0_4:
	setp.eq.s64 	%p4, %rd7, 0;
	@%p4 bra 	$L__BB0_13;
	and.b64  	%rd17, %rd6, 7;
	setp.lt.u64 	%p5, %rd7, 8;
	@%p5 bra 	$L__BB0_7;
	shl.b64 	%rd72, %rd111, 2;
	add.s64 	%rd73, %rd2, %rd72;
	ld.global.u32 	%r25, [%rd73];
	mul.wide.s32 	%rd74, %r25, 1024;
	add.s64 	%rd75, %rd5, %rd74;
	ld.global.f32 	%f50, [%rd75];
	add.f32 	%f51, %f82, %f50;
	ld.global.u32 	%r26, [%rd73+4];
	mul.wide.s32 	%rd76, %r26, 1024;
	add.s64 	%rd77, %rd5, %rd76;
	ld.global.f32 	%f52, [%rd77];
	add.f32 	%f53, %f51, %f52;
	ld.global.u32 	%r27, [%rd73+8];
	mul.wide.s32 	%rd78, %r27, 1024;
	add.s64 	%rd79, %rd5, %rd78;
	ld.global.f32 	%f54, [%rd79];
	add.f32 	%f55, %f53, %f54;
	ld.global.u32 	%r28, [%rd73+12];
	mul.wide.s32 	%rd80, %r28, 1024;
	add.s64 	%rd81, %rd5, %rd80;
	ld.global.f32 	%f56, [%rd81];
	add.f32 	%f57, %f55, %f56;
	ld.global.u32 	%r29, [%rd73+16];
	mul.wide.s32 	%rd82, %r29, 1024;
	add.s64 	%rd83, %rd5, %rd82;
	ld.global.f32 	%f58, [%rd83];
	add.f32 	%f59, %f57, %f58;
	ld.global.u32 	%r30, [%rd73+20];
	mul.wide.s32 	%rd84, %r30, 1024;
	add.s64 	%rd85, %rd5, %rd84;
	ld.global.f32 	%f60, [%rd85];
	add.f32 	%f61, %f59, %f60;
	ld.global.u32 	%r31, [%rd73+24];
	mul.wide.s32 	%rd86, %r31, 1024;
	add.s64 	%rd87, %rd5, %rd86;
	ld.global.f32 	%f62, [%rd87];
	add.f32 	%f63, %f61, %f62;
	ld.global.u32 	%r32, [%rd73+28];
	mul.wide.s32 	%rd88, %r32, 1024;
	add.s64 	%rd89, %rd5, %rd88;
	ld.global.f32 	%f64, [%rd89];
	add.f32 	%f82, %f63, %f64;
	add.s64 	%rd111, %rd111, 8;
$L__BB0_7:
	setp.eq.s64 	%p6, %rd17, 0;
	@%p6 bra 	$L__BB0_13;
	and.b64  	%rd114, %rd6, 3;
	setp.lt.u64 	%p7, %rd17, 4;
	@%p7 bra 	$L__BB0_10;
	shl.b64 	%rd90, %rd111, 2;
	add.s64 	%rd91, %rd2, %rd90;
	ld.global.u32 	%r33, [%rd91];
	mul.wide.s32 	%rd92, %r33, 1024;
	add.s64 	%rd93, %rd5, %rd92;
	ld.global.f32 	%f66, [%rd93];
	add.f32 	%f67, %f82, %f66;
	ld.global.u32 	%r34, [%rd91+4];
	mul.wide.s32 	%rd94, %r34, 1024;
	add.s64 	%rd95, %rd5, %rd94;
	ld.global.f32 	%f68, [%rd95];
	add.f32 	%f69, %f67, %f68;
	ld.global.u32 	%r35, [%rd91+8];
	mul.wide.s32 	%rd96, %r35, 1024;
	add.s64 	%rd97, %rd5, %rd96;
	ld.global.f32 	%f70, [%rd97];
	add.f32 	%f71, %f69, %f70;
	ld.global.u32 	%r36, [%rd91+12];
	mul.wide.s32 	%rd98, %r36, 1024;
	add.s64 	%rd99, %rd5, %rd98;
	ld.global.f32 	%f72, [%rd99];
	add.f32 	%f82, %f71, %f72;
	add.s64 	%rd111, %rd111, 4;
$L__BB0_10:
	setp.eq.s64 	%p8, %rd114, 0;
	@%p8 bra 	$L__BB0_13;
	shl.b64 	%rd100, %rd111, 2;
	add.s64 	%rd115, %rd2, %rd100;
$L__BB0_12:
	.pragma "nounroll";
	ld.global.u32 	%r37, [%rd115];
	mul.wide.s32 	%rd101, %r37, 1024;
	add.s64 	%rd102, %rd5, %rd101;
	ld.global.f32 	%f73, [%rd102];
	add.f32 	%f82, %f82, %f73;
	add.s64 	%rd115, %rd115, 4;
	add.s64 	%rd114, %rd114, -1;
	setp.ne.s64 	%p9, %rd114, 0;
	@%p9 bra 	$L__BB0_12;
$L__BB0_13:
	cvta.to.global.u64 	%rd103, %rd28;
	mul.wide.s32 	%rd104, %r1, 256;
	or.b64  	%rd105, %rd104, %rd3;
	shl.b64 	%rd106, %rd105, 2;
	add.s64 	%rd107, %rd103, %rd106;
	st.global.f32 	[%rd107], %f82;
	ret;

}


// ===== COMPILED SASS (sm_100) =====

	.target	sm_100

	.elftype	@"ET_EXEC"


//--------------------- .note.nv.tkinfo           --------------------------
	.section	.note.nv.tkinfo,"",@"SHT_NOTE"
	.sectionflags	@"SHF_NOTE_NV_TKINFO"
	.tkinfo
        /*0018*/ 	.word	0x00000002
        /*0030*/ 	.string	""
        /*0030*/ 	.string	"ptxas"
        /*0030*/ 	.string	"Cuda compilation tools, release 13.0, V13.0.88"
        /*0030*/ 	.string	"Build cuda_13.0.r13.0/compiler.36424714_0"
        /*0030*/ 	.string	"-arch sm_100 -m 64 "



//--------------------- .note.nv.cuinfo           --------------------------
	.section	.note.nv.cuinfo,"",@"SHT_NOTE"
	.sectionflags	@"SHF_NOTE_NV_CUINFO"
        /*0018*/ 	.short	0x0002
        /*001a*/ 	.short	0x0064
        /*001c*/ 	.short	0x0082
	.zero		2


//--------------------- .nv.info                  --------------------------
	.section	.nv.info,"",@"SHT_CUDA_INFO"
	.align	4


	//----- nvinfo : EIATTR_REGCOUNT
	.align		4
        /*0000*/ 	.byte	0x04, 0x2f
        /*0002*/ 	.short	(.L_1 - .L_0)
	.align		4
.L_0:
        /*0004*/ 	.word	index@(_Z12EmbeddingBagPKiS0_PKfPfl)
        /*0008*/ 	.word	0x00000020


	//----- nvinfo : EIATTR_FRAME_SIZE
	.align		4
.L_1:
        /*000c*/ 	.byte	0x04, 0x11
        /*000e*/ 	.short	(.L_3 - .L_2)
	.align		4
.L_2:
        /*0010*/ 	.word	index@(_Z12EmbeddingBagPKiS0_PKfPfl)
        /*0014*/ 	.word	0x00000000


	//----- nvinfo : EIATTR_MIN_STACK_SIZE
	.align		4
.L_3:
        /*0018*/ 	.byte	0x04, 0x12
        /*001a*/ 	.short	(.L_5 - .L_4)
	.align		4
.L_4:
        /*001c*/ 	.word	index@(_Z12EmbeddingBagPKiS0_PKfPfl)
        /*0020*/ 	.word	0x00000000
.L_5:


//--------------------- .nv.compat                --------------------------
	.section	.nv.compat,"",@"SHT_CUDA_COMPAT_INFO"
	.align	4
        /*0000*/ 	.byte	0x02, 0x09, 0x00, 0x00, 0x02, 0x02, 0x01, 0x00, 0x02, 0x05, 0x05, 0x00, 0x03, 0x07, 0x01, 0x01
        /*0010*/ 	.byte	0x02, 0x03, 0x00, 0x00, 0x02, 0x06, 0x01, 0x00, 0x04, 0x0b, 0x08, 0x00, 0x09, 0x00, 0x00, 0x00
        /*0020*/ 	.byte	0x00, 0x00, 0x00, 0x00


//--------------------- .nv.info._Z12EmbeddingBagPKiS0_PKfPfl --------------------------
	.section	.nv.info._Z12EmbeddingBagPKiS0_PKfPfl,"",@"SHT_CUDA_INFO"
	.sectionflags	@""
	.align	4


	//----- nvinfo : EIATTR_CUDA_API_VERSION
	.align		4
        /*0000*/ 	.byte	0x04, 0x37
        /*0002*/ 	.short	(.L_7 - .L_6)
.L_6:
        /*0004*/ 	.word	0x00000082


	//----- nvinfo : EIATTR_KPARAM_INFO
	.align		4
.L_7:
        /*0008*/ 	.byte	0x04, 0x17
        /*000a*/ 	.short	(.L_9 - .L_8)
.L_8:
        /*000c*/ 	.word	0x00000000
        /*0010*/ 	.short	0x0004
        /*0012*/ 	.short	0x0020
        /*0014*/ 	.byte	0x00, 0xf0, 0x21, 0x00


	//----- nvinfo : EIATTR_KPARAM_INFO
	.align		4
.L_9:
        /*0018*/ 	.byte	0x04, 0x17
        /*001a*/ 	.short	(.L_11 - .L_10)
.L_10:
        /*001c*/ 	.word	0x00000000
        /*0020*/ 	.short	0x0003
        /*0022*/ 	.short	0x0018
        /*0024*/ 	.byte	0x00, 0xf5, 0x21, 0x00


	//----- nvinfo : EIATTR_KPARAM_INFO
	.align		4
.L_11:
        /*0028*/ 	.byte	0x04, 0x17
        /*002a*/ 	.short	(.L_13 - .L_12)
.L_12:
        /*002c*/ 	.word	0x00000000
        /*0030*/ 	.short	0x0002
        /*0032*/ 	.short	0x0010
        /*0034*/ 	.byte	0x00, 0xf5, 0x21, 0x00


	//----- nvinfo : EIATTR_KPARAM_INFO
	.align		4
.L_13:
        /*0038*/ 	.byte	0x04, 0x17
        /*003a*/ 	.short	(.L_15 - .L_14)
.L_14:
        /*003c*/ 	.word	0x00000000
        /*0040*/ 	.short	0x0001
        /*0042*/ 	.short	0x0008
        /*0044*/ 	.byte	0x00, 0xf5, 0x21, 0x00


	//----- nvinfo : EIATTR_KPARAM_INFO
	.align		4
.L_15:
        /*0048*/ 	.byte	0x04, 0x17
        /*004a*/ 	.short	(.L_17 - .L_16)
.L_16:
        /*004c*/ 	.word	0x00000000
        /*0050*/ 	.short	0x0000
        /*0052*/ 	.short	0x0000
        /*0054*/ 	.byte	0x00, 0xf5, 0x21, 0x00


	//----- nvinfo : EIATTR_SPARSE_MMA_MASK
	.align		4
.L_17:
        /*0058*/ 	.byte	0x03, 0x50
        /*005a*/ 	.short	0x0000


	//----- nvinfo : EIATTR_MAXREG_COUNT
	.align		4
        /*005c*/ 	.byte	0x03, 0x1b
        /*005e*/ 	.short	0x00ff


	//----- nvinfo : EIATTR_MERCURY_ISA_VERSION
	.align		4
        /*0060*/ 	.byte	0x03, 0x5f
        /*0062*/ 	.short	0x0101


	//----- nvinfo : EIATTR_VRC_CTA_INIT_COUNT
	.align		4
        /*0064*/ 	.byte	0x02, 0x4a
	.zero		1
	.zero		1


	//----- nvinfo : EIATTR_EXIT_INSTR_OFFSETS
	.align		4
        /*0068*/ 	.byte	0x04, 0x1c
        /*006a*/ 	.short	(.L_19 - .L_18)


	//   ....[0]....
.L_18:
        /*006c*/ 	.word	0x00000d80


	//----- nvinfo : EIATTR_CRS_STACK_SIZE
	.align		4
.L_19:
        /*0070*/ 	.byte	0x04, 0x1e
        /*0072*/ 	.short	(.L_21 - .L_20)
.L_20:
        /*0074*/ 	.word	0x00000000


	//----- nvinfo : EIATTR_CBANK_PARAM_SIZE
	.align		4
.L_21:
        /*0078*/ 	.byte	0x03, 0x19
        /*007a*/ 	.short	0x0028


	//----- nvinfo : EIATTR_PARAM_CBANK
	.align		4
        /*007c*/ 	.byte	0x04, 0x0a
        /*007e*/ 	.short	(.L_23 - .L_22)
	.align		4
.L_22:
        /*0080*/ 	.word	index@(.nv.constant0._Z12EmbeddingBagPKiS0_PKfPfl)
        /*0084*/ 	.short	0x0380
        /*0086*/ 	.short	0x0028


	//----- nvinfo : EIATTR_SW_WAR
	.align		4
.L_23:
        /*0088*/ 	.byte	0x04, 0x36
        /*008a*/ 	.short	(.L_25 - .L_24)
.L_24:
        /*008c*/ 	.word	0x00000008
.L_25:


//--------------------- .nv.callgraph             --------------------------
	.section	.nv.callgraph,"",@"SHT_CUDA_CALLGRAPH"
	.align	4
	.sectionentsize	8
	.align		4
        /*0000*/ 	.word	0x00000000
	.align		4
        /*0004*/ 	.word	0xffffffff
	.align		4
        /*0008*/ 	.word	0x00000000
	.align		4
        /*000c*/ 	.word	0xfffffffe
	.align		4
        /*0010*/ 	.word	0x00000000
	.align		4
        /*0014*/ 	.word	0xfffffffd
	.align		4
        /*0018*/ 	.word	0x00000000
	.align		4
        /*001c*/ 	.word	0xfffffffc


//--------------------- .text._Z12EmbeddingBagPKiS0_PKfPfl --------------------------
	.section	.text._Z12EmbeddingBagPKiS0_PKfPfl,"ax",@progbits
	.align	128
        .global         _Z12EmbeddingBagPKiS0_PKfPfl
        .type           _Z12EmbeddingBagPKiS0_PKfPfl,@function
        .size           _Z12EmbeddingBagPKiS0_PKfPfl,(.L_x_11 - _Z12EmbeddingBagPKiS0_PKfPfl)
        .other          _Z12EmbeddingBagPKiS0_PKfPfl,@"STO_CUDA_ENTRY STV_DEFAULT"
_Z12EmbeddingBagPKiS0_PKfPfl:
.text._Z12EmbeddingBagPKiS0_PKfPfl:
[----:B------:R-:W-:Y:S01]  /*0000*/  LDC R1, c[0x0][0x37c] ;  /* 0x0000df00ff017b82 */ /* 0x000fe20000000800 */
[----:B------:R-:W0:Y:S07]  /*0010*/  S2R R3, SR_TID.X ;  /* 0x0000000000037919 */ /* 0x000e2e0000002100 */
[----:B------:R-:W0:Y:S01]  /*0020*/  S2UR UR6, SR_CTAID.X ;  /* 0x00000000000679c3 */ /* 0x000e220000002500 */
[----:B------:R-:W1:Y:S07]  /*0030*/  LDCU.64 UR4, c[0x0][0x358] ;  /* 0x00006b00ff0477ac */ /* 0x000e6e0008000a00 */
[----:B------:R-:W0:Y:S08]  /*0040*/  LDC R0, c[0x0][0x360] ;  /* 0x0000d800ff007b82 */ /* 0x000e300000000800 */
[----:B------:R-:W2:Y:S01]  /*0050*/  LDC.64 R4, c[0x0][0x388] ;  /* 0x0000e200ff047b82 */ /* 0x000ea20000000a00 */
[----:B0-----:R-:W-:-:S05]  /*0060*/  IMAD R0, R0, UR6, R3 ;  /* 0x0000000600007c24 */ /* 0x001fca000f8e0203 */
[----:B------:R-:W-:-:S05]  /*0070*/  SHF.R.S32.HI R2, RZ, 0x8, R0 ;  /* 0x00000008ff027819 */ /* 0x000fca0000011400 */
[----:B--2---:R-:W-:-:S05]  /*0080*/  IMAD.WIDE R4, R2, 0x4, R4 ;  /* 0x0000000402047825 */ /* 0x004fca00078e0204 */
[----:B-1----:R-:W2:Y:S04]  /*0090*/  LDG.E R3, desc[UR4][R4.64] ;  /* 0x0000000404037981 */ /* 0x002ea8000c1e1900 */
[----:B------:R-:W2:Y:S01]  /*00a0*/  LDG.E R7, desc[UR4][R4.64+0x4] ;  /* 0x0000040404077981 */ /* 0x000ea2000c1e1900 */
[----:B------:R-:W-:Y:S01]  /*00b0*/  BSSY.RECONVERGENT B0, `(.L_x_0) ;  /* 0x00000c6000007945 */ /* 0x000fe20003800200 */
[----:B------:R-:W-:Y:S01]  /*00c0*/  HFMA2 R9, -RZ, RZ, 0, 0 ;  /* 0x00000000ff097431 */ /* 0x000fe200000001ff */
[----:B--2---:R-:W-:-:S13]  /*00d0*/  ISETP.GE.AND P0, PT, R3, R7, PT ;  /* 0x000000070300720c */ /* 0x004fda0003f06270 */
[----:B------:R-:W-:Y:S05]  /*00e0*/  @P0 BRA `(.L_x_1) ;  /* 0x0000000c00080947 */ /* 0x000fea0003800000 */
[----:B------:R-:W-:Y:S01]  /*00f0*/  MOV R4, R3 ;  /* 0x0000000300047202 */ /* 0x000fe20000000f00 */
[----:B------:R-:W0:Y:S01]  /*0100*/  LDCU.64 UR6, c[0x0][0x390] ;  /* 0x00007200ff0677ac */ /* 0x000e220008000a00 */
[----:B------:R-:W-:Y:S01]  /*0110*/  SHF.R.S32.HI R3, RZ, 0x1f, R3 ;  /* 0x0000001fff037819 */ /* 0x000fe20000011403 */
[----:B------:R-:W-:Y:S01]  /*0120*/  BSSY.RECONVERGENT B1, `(.L_x_2) ;  /* 0x0000060000017945 */ /* 0x000fe20003800200 */
[CC--:B------:R-:W-:Y:S02]  /*0130*/  IADD3 R9, P1, PT, -R7.reuse, R4.reuse, RZ ;  /* 0x0000000407097210 */ /* 0x0c0fe40007f3e1ff */
[----:B------:R-:W-:Y:S02]  /*0140*/  SHF.R.S32.HI R8, RZ, 0x1f, R7 ;  /* 0x0000001fff087819 */ /* 0x000fe40000011407 */
[----:B------:R-:W-:Y:S02]  /*0150*/  IADD3 R5, P2, PT, R7, -R4, RZ ;  /* 0x8000000407057210 */ /* 0x000fe40007f5e0ff */
[----:B------:R-:W-:-:S02]  /*0160*/  ISETP.GT.U32.AND P0, PT, R9, -0x10, PT ;  /* 0xfffffff00900780c */ /* 0x000fc40003f04070 */
[----:B------:R-:W-:Y:S02]  /*0170*/  IADD3.X R7, PT, PT, ~R8, R3, RZ, P1, !PT ;  /* 0x0000000308077210 */ /* 0x000fe40000ffe5ff */
[----:B------:R-:W-:Y:S02]  /*0180*/  LOP3.LUT R12, R0, 0xff, RZ, 0xc0, !PT ;  /* 0x000000ff000c7812 */ /* 0x000fe400078ec0ff */
[----:B------:R-:W-:Y:S02]  /*0190*/  ISETP.GT.U32.AND.EX P0, PT, R7, -0x1, PT, P0 ;  /* 0xffffffff0700780c */ /* 0x000fe40003f04100 */
[----:B------:R-:W-:Y:S02]  /*01a0*/  LOP3.LUT R6, R5, 0xf, RZ, 0xc0, !PT ;  /* 0x0000000f05067812 */ /* 0x000fe400078ec0ff */
[----:B0-----:R-:W-:Y:S02]  /*01b0*/  LEA R12, P3, R12, UR6, 0x2 ;  /* 0x000000060c0c7c11 */ /* 0x001fe4000f8610ff */
[----:B------:R-:W-:-:S02]  /*01c0*/  ISETP.NE.U32.AND P1, PT, R6, RZ, PT ;  /* 0x000000ff0600720c */ /* 0x000fc40003f25070 */
[----:B------:R-:W-:Y:S02]  /*01d0*/  IADD3.X R13, PT, PT, RZ, UR7, RZ, P3, !PT ;  /* 0x00000007ff0d7c10 */ /* 0x000fe40009ffe4ff */
[----:B------:R-:W-:Y:S02]  /*01e0*/  ISETP.NE.AND.EX P1, PT, RZ, RZ, PT, P1 ;  /* 0x000000ffff00720c */ /* 0x000fe40003f25310 */
[----:B------:R-:W-:Y:S02]  /*01f0*/  MOV R9, RZ ;  /* 0x000000ff00097202 */ /* 0x000fe40000000f00 */
[----:B------:R-:W-:Y:S01]  /*0200*/  IADD3.X R7, PT, PT, R8, ~R3, RZ, P2, !PT ;  /* 0x8000000308077210 */ /* 0x000fe200017fe4ff */
[----:B------:R-:W-:Y:S08]  /*0210*/  @P0 BRA `(.L_x_3) ;  /* 0x0000000400400947 */ /* 0x000ff00003800000 */
[----:B------:R-:W0:Y:S01]  /*0220*/  LDCU.64 UR6, c[0x0][0x380] ;  /* 0x00007000ff0677ac */ /* 0x000e220008000a00 */
[----:B------:R-:W-:Y:S02]  /*0230*/  LOP3.LUT R8, R5, 0xfffffff0, RZ, 0xc0, !PT ;  /* 0xfffffff005087812 */ /* 0x000fe400078ec0ff */
[----:B------:R-:W-:Y:S02]  /*0240*/  MOV R9, RZ ;  /* 0x000000ff00097202 */ /* 0x000fe40000000f00 */
[----:B0-----:R-:W-:-:S04]  /*0250*/  LEA R14, P0, R4, UR6, 0x2 ;  /* 0x00000006040e7c11 */ /* 0x001fc8000f8010ff */
[----:B------:R-:W-:Y:S02]  /*0260*/  IADD3 R14, P2, PT, R14, 0x20, RZ ;  /* 0x000000200e0e7810 */ /* 0x000fe40007f5e0ff */
[----:B------:R-:W-:-:S05]  /*0270*/  LEA.HI.X R15, R4, UR7, R3, 0x2, P0 ;  /* 0x00000007040f7c11 */ /* 0x000fca00080f1403 */
[----:B------:R-:W-:-:S07]  /*0280*/  IMAD.X R15, RZ, RZ, R15, P2 ;  /* 0x000000ffff0f7224 */ /* 0x000fce00010e060f */
.L_x_4:
[----:B------:R-:W2:Y:S04]  /*0290*/  LDG.E R17, desc[UR4][R14.64+-0x20] ;  /* 0xffffe0040e117981 */ /* 0x000ea8000c1e1900 */
[----:B------:R-:W3:Y:S04]  /*02a0*/  LDG.E R29, desc[UR4][R14.64+-0x1c] ;  /* 0xffffe4040e1d7981 */ /* 0x000ee8000c1e1900 */
[----:B------:R-:W4:Y:S04]  /*02b0*/  LDG.E R19, desc[UR4][R14.64+-0x18] ;  /* 0xffffe8040e137981 */ /* 0x000f28000c1e1900 */
[----:B------:R-:W5:Y:S04]  /*02c0*/  LDG.E R11, desc[UR4][R14.64+-0x14] ;  /* 0xffffec040e0b7981 */ /* 0x000f68000c1e1900 */
[----:B------:R-:W5:Y:S04]  /*02d0*/  LDG.E R24, desc[UR4][R14.64+-0x10] ;  /* 0xfffff0040e187981 */ /* 0x000f68000c1e1900 */
[----:B------:R-:W5:Y:S04]  /*02e0*/  LDG.E R25, desc[UR4][R14.64+-0x8] ;  /* 0xfffff8040e197981 */ /* 0x000f68000c1e1900 */
[----:B------:R-:W5:Y:S04]  /*02f0*/  LDG.E R26, desc[UR4][R14.64+-0x4] ;  /* 0xfffffc040e1a7981 */ /* 0x000f68000c1e1900 */
[----:B------:R-:W5:Y:S04]  /*0300*/  LDG.E R27, desc[UR4][R14.64] ;  /* 0x000000040e1b7981 */ /* 0x000f68000c1e1900 */
[----:B------:R-:W5:Y:S04]  /*0310*/  LDG.E R22, desc[UR4][R14.64+0x4] ;  /* 0x000004040e167981 */ /* 0x000f68000c1e1900 */
[----:B------:R-:W5:Y:S01]  /*0320*/  LDG.E R23, desc[UR4][R14.64+0x1c] ;  /* 0x00001c040e177981 */ /* 0x000f62000c1e1900 */
[----:B--2---:R-:W-:-:S04]  /*0330*/  IMAD.WIDE R16, R17, 0x400, R12 ;  /* 0x0000040011107825 */ /* 0x004fc800078e020c */
[--C-:B---3--:R-:W-:Y:S01]  /*0340*/  IMAD.WIDE R28, R29, 0x400, R12.reuse ;  /* 0x000004001d1c7825 */ /* 0x108fe200078e020c */
[----:B------:R-:W2:Y:S04]  /*0350*/  LDG.E R20, desc[UR4][R16.64] ;  /* 0x0000000410147981 */ /* 0x000ea8000c1e1900 */
[----:B------:R2:W3:Y:S01]  /*0360*/  LDG.E R21, desc[UR4][R28.64] ;  /* 0x000000041c157981 */ /* 0x0004e2000c1e1900 */
[----:B----4-:R-:W-:-:S04]  /*0370*/  IMAD.WIDE R18, R19, 0x400, R12 ;  /* 0x0000040013127825 */ /* 0x010fc800078e020c */
[----:B-----5:R-:W-:Y:S01]  /*0380*/  IMAD.WIDE R10, R11, 0x400, R12 ;  /* 0x000004000b0a7825 */ /* 0x020fe200078e020c */
[----:B------:R-:W4:Y:S04]  /*0390*/  LDG.E R16, desc[UR4][R14.64+0xc] ;  /* 0x00000c040e107981 */ /* 0x000f28000c1e1900 */
[----:B------:R-:W5:Y:S04]  /*03a0*/  LDG.E R18, desc[UR4][R18.64] ;  /* 0x0000000412127981 */ /* 0x000f68000c1e1900 */
[----:B------:R-:W4:Y:S04]  /*03b0*/  LDG.E R10, desc[UR4][R10.64] ;  /* 0x000000040a0a7981 */ /* 0x000f28000c1e1900 */
[----:B------:R-:W4:Y:S04]  /*03c0*/  LDG.E R29, desc[UR4][R14.64+0x8] ;  /* 0x000008040e1d7981 */ /* 0x000f28000c1e1900 */
[----:B------:R-:W4:Y:S04]  /*03d0*/  LDG.E R19, desc[UR4][R14.64+-0xc] ;  /* 0xfffff4040e137981 */ /* 0x000f28000c1e1900 */
[----:B------:R-:W4:Y:S01]  /*03e0*/  LDG.E R17, desc[UR4][R14.64+0x10] ;  /* 0x000010040e117981 */ /* 0x000f22000c1e1900 */
[----:B--2---:R-:W-:-:S03]  /*03f0*/  FADD R28, R20, R9 ;  /* 0x00000009141c7221 */ /* 0x004fc60000000000 */
[----:B------:R-:W2:Y:S01]  /*0400*/  LDG.E R20, desc[UR4][R14.64+0x14] ;  /* 0x000014040e147981 */ /* 0x000ea2000c1e1900 */
[----:B---3--:R-:W-:-:S03]  /*0410*/  FADD R9, R28, R21 ;  /* 0x000000151c097221 */ /* 0x008fc60000000000 */
[----:B------:R-:W3:Y:S01]  /*0420*/  LDG.E R21, desc[UR4][R14.64+0x18] ;  /* 0x000018040e157981 */ /* 0x000ee2000c1e1900 */
[----:B-----5:R-:W-:-:S04]  /*0430*/  FADD R9, R9, R18 ;  /* 0x0000001209097221 */ /* 0x020fc80000000000 */
[----:B----4-:R-:W-:Y:S01]  /*0440*/  FADD R9, R9, R10 ;  /* 0x0000000a09097221 */ /* 0x010fe20000000000 */
[----:B------:R-:W-:-:S04]  /*0450*/  IMAD.WIDE R10, R24, 0x400, R12 ;  /* 0x00000400180a7825 */ /* 0x000fc800078e020c */
[--C-:B------:R-:W-:Y:S02]  /*0460*/  IMAD.WIDE R24, R25, 0x400, R12.reuse ;  /* 0x0000040019187825 */ /* 0x100fe400078e020c */
[----:B------:R-:W4:Y:S02]  /*0470*/  LDG.E R10, desc[UR4][R10.64] ;  /* 0x000000040a0a7981 */ /* 0x000f24000c1e1900 */
[--C-:B------:R-:W-:Y:S02]  /*0480*/  IMAD.WIDE R18, R19, 0x400, R12.reuse ;  /* 0x0000040013127825 */ /* 0x100fe400078e020c */
[----:B------:R-:W5:Y:S04]  /*0490*/  LDG.E R24, desc[UR4][R24.64] ;  /* 0x0000000418187981 */ /* 0x000f68000c1e1900 */
[----:B------:R0:W5:Y:S02]  /*04a0*/  LDG.E R11, desc[UR4][R18.64] ;  /* 0x00000004120b7981 */ /* 0x000164000c1e1900 */
[----:B0-----:R-:W-:-:S04]  /*04b0*/  IMAD.WIDE R18, R26, 0x400, R12 ;  /* 0x000004001a127825 */ /* 0x001fc800078e020c */
[--C-:B------:R-:W-:Y:S01]  /*04c0*/  IMAD.WIDE R26, R27, 0x400, R12.reuse ;  /* 0x000004001b1a7825 */ /* 0x100fe200078e020c */
[----:B------:R0:W5:Y:S03]  /*04d0*/  LDG.E R25, desc[UR4][R18.64] ;  /* 0x0000000412197981 */ /* 0x000166000c1e1900 */
[--C-:B------:R-:W-:Y:S02]  /*04e0*/  IMAD.WIDE R28, R29, 0x400, R12.reuse ;  /* 0x000004001d1c7825 */ /* 0x100fe400078e020c */
[----:B------:R-:W5:Y:S04]  /*04f0*/  LDG.E R26, desc[UR4][R26.64] ;  /* 0x000000041a1a7981 */ /* 0x000f68000c1e1900 */
[----:B------:R-:W5:Y:S01]  /*0500*/  LDG.E R28, desc[UR4][R28.64] ;  /* 0x000000041c1c7981 */ /* 0x000f62000c1e1900 */
[----:B0-----:R-:W-:-:S05]  /*0510*/  IMAD.WIDE R18, R22, 0x400, R12 ;  /* 0x0000040016127825 */ /* 0x001fca00078e020c */
[----:B------:R0:W5:Y:S02]  /*0520*/  LDG.E R27, desc[UR4][R18.64] ;  /* 0x00000004121b7981 */ /* 0x000164000c1e1900 */
[----:B0-----:R-:W-:-:S04]  /*0530*/  IMAD.WIDE R18, R16, 0x400, R12 ;  /* 0x0000040010127825 */ /* 0x001fc800078e020c */
[--C-:B------:R-:W-:Y:S01]  /*0540*/  IMAD.WIDE R16, R17, 0x400, R12.reuse ;  /* 0x0000040011107825 */ /* 0x100fe200078e020c */
[----:B------:R2:W5:Y:S05]  /*0550*/  LDG.E R29, desc[UR4][R18.64] ;  /* 0x00000004121d7981 */ /* 0x00056a000c1e1900 */
[----:B------:R-:W5:Y:S01]  /*0560*/  LDG.E R16, desc[UR4][R16.64] ;  /* 0x0000000410107981 */ /* 0x000f62000c1e1900 */
[----:B------:R-:W-:-:S06]  /*0570*/  IMAD.WIDE R22, R23, 0x400, R12 ;  /* 0x0000040017167825 */ /* 0x000fcc00078e020c */
[----:B------:R-:W5:Y:S01]  /*0580*/  LDG.E R22, desc[UR4][R22.64] ;  /* 0x0000000416167981 */ /* 0x000f62000c1e1900 */
[----:B--2---:R-:W-:-:S04]  /*0590*/  IMAD.WIDE R18, R20, 0x400, R12 ;  /* 0x0000040014127825 */ /* 0x004fc800078e020c */
[----:B---3--:R-:W-:Y:S01]  /*05a0*/  IMAD.WIDE R20, R21, 0x400, R12 ;  /* 0x0000040015147825 */ /* 0x008fe200078e020c */
[----:B------:R-:W2:Y:S05]  /*05b0*/  LDG.E R17, desc[UR4][R18.64] ;  /* 0x0000000412117981 */ /* 0x000eaa000c1e1900 */
[----:B------:R-:W3:Y:S01]  /*05c0*/  LDG.E R20, desc[UR4][R20.64] ;  /* 0x0000000414147981 */ /* 0x000ee2000c1e1900 */
[----:B----4-:R-:W-:-:S04]  /*05d0*/  FADD R10, R9, R10 ;  /* 0x0000000a090a7221 */ /* 0x010fc80000000000 */
[----:B-----5:R-:W-:-:S04]  /*05e0*/  FADD R11, R10, R11 ;  /* 0x0000000b0a0b7221 */ /* 0x020fc80000000000 */
[----:B------:R-:W-:Y:S01]  /*05f0*/  FADD R24, R11, R24 ;  /* 0x000000180b187221 */ /* 0x000fe20000000000 */
[----:B------:R-:W-:-:S03]  /*0600*/  IADD3 R8, P0, PT, R8, -0x10, RZ ;  /* 0xfffffff008087810 */ /* 0x000fc60007f1e0ff */
[----:B------:R-:W-:-:S04]  /*0610*/  FADD R25, R24, R25 ;  /* 0x0000001918197221 */ /* 0x000fc80000000000 */
[----:B------:R-:W-:Y:S01]  /*0620*/  FADD R26, R25, R26 ;  /* 0x0000001a191a7221 */ /* 0x000fe20000000000 */
[----:B------:R-:W-:Y:S02]  /*0630*/  IADD3.X R7, PT, PT, R7, -0x1, RZ, P0, !PT ;  /* 0xffffffff07077810 */ /* 0x000fe400007fe4ff */
[----:B------:R-:W-:Y:S01]  /*0640*/  ISETP.NE.U32.AND P0, PT, R8, RZ, PT ;  /* 0x000000ff0800720c */ /* 0x000fe20003f05070 */
[----:B------:R-:W-:-:S04]  /*0650*/  FADD R27, R26, R27 ;  /* 0x0000001b1a1b7221 */ /* 0x000fc80000000000 */
[----:B------:R-:W-:Y:S01]  /*0660*/  FADD R28, R27, R28 ;  /* 0x0000001c1b1c7221 */ /* 0x000fe20000000000 */
[----:B------:R-:W-:-:S03]  /*0670*/  ISETP.NE.AND.EX P0, PT, R7, RZ, PT, P0 ;  /* 0x000000ff0700720c */ /* 0x000fc60003f05300 */
[----:B------:R-:W-:-:S04]  /*0680*/  FADD R29, R28, R29 ;  /* 0x0000001d1c1d7221 */ /* 0x000fc80000000000 */
[----:B------:R-:W-:Y:S01]  /*0690*/  FADD R16, R29, R16 ;  /* 0x000000101d107221 */ /* 0x000fe20000000000 */
[----:B------:R-:W-:Y:S02]  /*06a0*/  IADD3 R4, P2, PT, R4, 0x10, RZ ;  /* 0x0000001004047810 */ /* 0x000fe40007f5e0ff */
[----:B------:R-:W-:Y:S02]  /*06b0*/  IADD3 R14, P3, PT, R14, 0x40, RZ ;  /* 0x000000400e0e7810 */ /* 0x000fe40007f7e0ff */
[----:B------:R-:W-:Y:S02]  /*06c0*/  IADD3.X R3, PT, PT, RZ, R3, RZ, P2, !PT ;  /* 0x00000003ff037210 */ /* 0x000fe400017fe4ff */
[----:B------:R-:W-:Y:S01]  /*06d0*/  IADD3.X R15, PT, PT, RZ, R15, RZ, P3, !PT ;  /* 0x0000000fff0f7210 */ /* 0x000fe20001ffe4ff */
[----:B--2---:R-:W-:-:S04]  /*06e0*/  FADD R17, R16, R17 ;  /* 0x0000001110117221 */ /* 0x004fc80000000000 */
[----:B---3--:R-:W-:-:S04]  /*06f0*/  FADD R17, R17, R20 ;  /* 0x0000001411117221 */ /* 0x008fc80000000000 */
[----:B------:R-:W-:Y:S01]  /*0700*/  FADD R9, R17, R22 ;  /* 0x0000001611097221 */ /* 0x000fe20000000000 */
[----:B------:R-:W-:Y:S06]  /*0710*/  @P0 BRA `(.L_x_4) ;  /* 0xfffffff800dc0947 */ /* 0x000fec000383ffff */
.L_x_3:
[----:B------:R-:W-:Y:S05]  /*0720*/  BSYNC.RECONVERGENT B1 ;  /* 0x0000000000017941 */ /* 0x000fea0003800200 */
.L_x_2:
[----:B------:R-:W-:Y:S05]  /*0730*/  @!P1 BRA `(.L_x_1) ;  /* 0x0000000400749947 */ /* 0x000fea0003800000 */
[----:B------:R-:W-:Y:S01]  /*0740*/  ISETP.GE.U32.AND P0, PT, R6, 0x8, PT ;  /* 0x000000080600780c */ /* 0x000fe20003f06070 */
[----:B------:R-:W-:Y:S01]  /*0750*/  BSSY.RECONVERGENT B1, `(.L_x_5) ;  /* 0x000002b000017945 */ /* 0x000fe20003800200 */
[----:B------:R-:W-:Y:S02]  /*0760*/  LOP3.LUT R20, R5, 0x7, RZ, 0xc0, !PT ;  /* 0x0000000705147812 */ /* 0x000fe400078ec0ff */
[----:B------:R-:W-:Y:S02]  /*0770*/  ISETP.GE.U32.AND.EX P0, PT, RZ, RZ, PT, P0 ;  /* 0x000000ffff00720c */ /* 0x000fe40003f06100 */
[----:B------:R-:W-:-:S04]  /*0780*/  ISETP.NE.U32.AND P1, PT, R20, RZ, PT ;  /* 0x000000ff1400720c */ /* 0x000fc80003f25070 */
[----:B------:R-:W-:-:S07]  /*0790*/  ISETP.NE.AND.EX P1, PT, RZ, RZ, PT, P1 ;  /* 0x000000ffff00720c */ /* 0x000fce0003f25310 */
[----:B------:R-:W-:Y:S06]  /*07a0*/  @!P0 BRA `(.L_x_6) ;  /* 0x0000000000948947 */ /* 0x000fec0003800000 */
[----:B------:R-:W0:Y:S02]  /*07b0*/  LDCU.64 UR6, c[0x0][0x380] ;  /* 0x00007000ff0677ac */ /* 0x000e240008000a00 */
[----:B0-----:R-:W-:-:S04]  /*07c0*/  LEA R26, P0, R4, UR6, 0x2 ;  /* 0x00000006041a7c11 */ /* 0x001fc8000f8010ff */
[----:B------:R-:W-:-:S05]  /*07d0*/  LEA.HI.X R27, R4, UR7, R3, 0x2, P0 ;  /* 0x00000007041b7c11 */ /* 0x000fca00080f1403 */
[----:B------:R-:W2:Y:S04]  /*07e0*/  LDG.E R25, desc[UR4][R26.64] ;  /* 0x000000041a197981 */ /* 0x000ea8000c1e1900 */
[----:B------:R-:W3:Y:S04]  /*07f0*/  LDG.E R17, desc[UR4][R26.64+0x4] ;  /* 0x000004041a117981 */ /* 0x000ee8000c1e1900 */
[----:B------:R-:W4:Y:S04]  /*0800*/  LDG.E R7, desc[UR4][R26.64+0x8] ;  /* 0x000008041a077981 */ /* 0x000f28000c1e1900 */
[----:B------:R-:W5:Y:S04]  /*0810*/  LDG.E R11, desc[UR4][R26.64+0xc] ;  /* 0x00000c041a0b7981 */ /* 0x000f68000c1e1900 */
[----:B------:R-:W5:Y:S04]  /*0820*/  LDG.E R15, desc[UR4][R26.64+0x10] ;  /* 0x000010041a0f7981 */ /* 0x000f68000c1e1900 */
[----:B------:R-:W5:Y:S04]  /*0830*/  LDG.E R19, desc[UR4][R26.64+0x14] ;  /* 0x000014041a137981 */ /* 0x000f68000c1e1900 */
[----:B------:R-:W5:Y:S04]  /*0840*/  LDG.E R23, desc[UR4][R26.64+0x18] ;  /* 0x000018041a177981 */ /* 0x000f68000c1e1900 */
[----:B------:R-:W5:Y:S01]  /*0850*/  LDG.E R21, desc[UR4][R26.64+0x1c] ;  /* 0x00001c041a157981 */ /* 0x000f62000c1e1900 */
[----:B--2---:R-:W-:-:S04]  /*0860*/  IMAD.WIDE R24, R25, 0x400, R12 ;  /* 0x0000040019187825 */ /* 0x004fc800078e020c */
[--C-:B---3--:R-:W-:Y:S01]  /*0870*/  IMAD.WIDE R16, R17, 0x400, R12.reuse ;  /* 0x0000040011107825 */ /* 0x108fe200078e020c */
[----:B------:R0:W2:Y:S03]  /*0880*/  LDG.E R8, desc[UR4][R24.64] ;  /* 0x0000000418087981 */ /* 0x0000a6000c1e1900 */
[--C-:B----4-:R-:W-:Y:S02]  /*0890*/  IMAD.WIDE R6, R7, 0x400, R12.reuse ;  /* 0x0000040007067825 */ /* 0x110fe400078e020c */
[----:B------:R-:W3:Y:S02]  /*08a0*/  LDG.E R16, desc[UR4][R16.64] ;  /* 0x0000000410107981 */ /* 0x000ee4000c1e1900 */
[--C-:B-----5:R-:W-:Y:S02]  /*08b0*/  IMAD.WIDE R10, R11, 0x400, R12.reuse ;  /* 0x000004000b0a7825 */ /* 0x120fe400078e020c */
[----:B------:R-:W4:Y:S02]  /*08c0*/  LDG.E R6, desc[UR4][R6.64] ;  /* 0x0000000406067981 */ /* 0x000f24000c1e1900 */
[----:B------:R-:W-:-:S02]  /*08d0*/  IMAD.WIDE R14, R15, 0x400, R12 ;  /* 0x000004000f0e7825 */ /* 0x000fc400078e020c */
[----:B------:R-:W5:Y:S02]  /*08e0*/  LDG.E R10, desc[UR4][R10.64] ;  /* 0x000000040a0a7981 */ /* 0x000f64000c1e1900 */
[--C-:B------:R-:W-:Y:S02]  /*08f0*/  IMAD.WIDE R18, R19, 0x400, R12.reuse ;  /* 0x0000040013127825 */ /* 0x100fe400078e020c */
[----:B------:R-:W5:Y:S02]  /*0900*/  LDG.E R14, desc[UR4][R14.64] ;  /* 0x000000040e0e7981 */ /* 0x000f64000c1e1900 */
[--C-:B------:R-:W-:Y:S02]  /*0910*/  IMAD.WIDE R22, R23, 0x400, R12.reuse ;  /* 0x0000040017167825 */ /* 0x100fe400078e020c */
[----:B------:R-:W5:Y:S02]  /*0920*/  LDG.E R18, desc[UR4][R18.64] ;  /* 0x0000000412127981 */ /* 0x000f64000c1e1900 */
[----:B0-----:R-:W-:-:S02]  /*0930*/  IMAD.WIDE R24, R21, 0x400, R12 ;  /* 0x0000040015187825 */ /* 0x001fc400078e020c */
[----:B------:R-:W5:Y:S04]  /*0940*/  LDG.E R22, desc[UR4][R22.64] ;  /* 0x0000000416167981 */ /* 0x000f68000c1e1900 */
[----:B------:R-:W5:Y:S01]  /*0950*/  LDG.E R24, desc[UR4][R24.64] ;  /* 0x0000000418187981 */ /* 0x000f62000c1e1900 */
[----:B------:R-:W-:-:S04]  /*0960*/  IADD3 R4, P0, PT, R4, 0x8, RZ ;  /* 0x0000000804047810 */ /* 0x000fc80007f1e0ff */
[----:B------:R-:W-:Y:S01]  /*0970*/  IADD3.X R3, PT, PT, RZ, R3, RZ, P0, !PT ;  /* 0x00000003ff037210 */ /* 0x000fe200007fe4ff */
[----:B--2---:R-:W-:-:S04]  /*0980*/  FADD R9, R9, R8 ;  /* 0x0000000809097221 */ /* 0x004fc80000000000 */
[----:B---3--:R-:W-:-:S04]  /*0990*/  FADD R9, R9, R16 ;  /* 0x0000001009097221 */ /* 0x008fc80000000000 */
[----:B----4-:R-:W-:-:S04]  /*09a0*/  FADD R9, R9, R6 ;  /* 0x0000000609097221 */ /* 0x010fc80000000000 */
[----:B-----5:R-:W-:-:S04]  /*09b0*/  FADD R9, R9, R10 ;  /* 0x0000000a09097221 */ /* 0x020fc80000000000 */
[----:B------:R-:W-:-:S04]  /*09c0*/  FADD R9, R9, R14 ;  /* 0x0000000e09097221 */ /* 0x000fc80000000000 */
[----:B------:R-:W-:-:S04]  /*09d0*/  FADD R9, R9, R18 ;  /* 0x0000001209097221 */ /* 0x000fc80000000000 */
[----:B------:R-:W-:-:S04]  /*09e0*/  FADD R9, R9, R22 ;  /* 0x0000001609097221 */ /* 0x000fc80000000000 */
[----:B------:R-:W-:-:S07]  /*09f0*/  FADD R9, R9, R24 ;  /* 0x0000001809097221 */ /* 0x000fce0000000000 */
.L_x_6:
[----:B------:R-:W-:Y:S05]  /*0a00*/  BSYNC.RECONVERGENT B1 ;  /* 0x0000000000017941 */ /* 0x000fea0003800200 */
.L_x_5:
[----:B------:R-:W-:Y:S05]  /*0a10*/  @!P1 BRA `(.L_x_1) ;  /* 0x0000000000bc9947 */ /* 0x000fea0003800000 */
[----:B------:R-:W-:Y:S01]  /*0a20*/  ISETP.GE.U32.AND P0, PT, R20, 0x4, PT ;  /* 0x000000041400780c */ /* 0x000fe20003f06070 */
[----:B------:R-:W-:Y:S01]  /*0a30*/  IMAD.MOV.U32 R6, RZ, RZ, RZ ;  /* 0x000000ffff067224 */ /* 0x000fe200078e00ff */
[----:B------:R-:W-:Y:S01]  /*0a40*/  LOP3.LUT R5, R5, 0x3, RZ, 0xc0, !PT ;  /* 0x0000000305057812 */ /* 0x000fe200078ec0ff */
[----:B------:R-:W-:Y:S01]  /*0a50*/  BSSY.RECONVERGENT B1, `(.L_x_7) ;  /* 0x000001a000017945 */ /* 0x000fe20003800200 */
[----:B------:R-:W-:Y:S02]  /*0a60*/  ISETP.GE.U32.AND.EX P0, PT, RZ, RZ, PT, P0 ;  /* 0x000000ffff00720c */ /* 0x000fe40003f06100 */
[----:B------:R-:W-:-:S04]  /*0a70*/  ISETP.NE.U32.AND P1, PT, R5, RZ, PT ;  /* 0x000000ff0500720c */ /* 0x000fc80003f25070 */
[----:B------:R-:W-:-:S07]  /*0a80*/  ISETP.NE.AND.EX P1, PT, R6, RZ, PT, P1 ;  /* 0x000000ff0600720c */ /* 0x000fce0003f25310 */
[----:B------:R-:W-:Y:S06]  /*0a90*/  @!P0 BRA `(.L_x_8) ;  /* 0x0000000000548947 */ /* 0x000fec0003800000 */
[----:B------:R-:W0:Y:S02]  /*0aa0*/  LDCU.64 UR6, c[0x0][0x380] ;  /* 0x00007000ff0677ac */ /* 0x000e240008000a00 */
[----:B0-----:R-:W-:-:S04]  /*0ab0*/  LEA R10, P0, R4, UR6, 0x2 ;  /* 0x00000006040a7c11 */ /* 0x001fc8000f8010ff */
[----:B------:R-:W-:-:S05]  /*0ac0*/  LEA.HI.X R11, R4, UR7, R3, 0x2, P0 ;  /* 0x00000007040b7c11 */ /* 0x000fca00080f1403 */
[----:B------:R-:W2:Y:S04]  /*0ad0*/  LDG.E R15, desc[UR4][R10.64] ;  /* 0x000000040a0f7981 */ /* 0x000ea8000c1e1900 */
[----:B------:R-:W3:Y:S04]  /*0ae0*/  LDG.E R17, desc[UR4][R10.64+0x4] ;  /* 0x000004040a117981 */ /* 0x000ee8000c1e1900 */
[----:B------:R-:W4:Y:S04]  /*0af0*/  LDG.E R19, desc[UR4][R10.64+0x8] ;  /* 0x000008040a137981 */ /* 0x000f28000c1e1900 */
[----:B------:R-:W5:Y:S01]  /*0b00*/  LDG.E R21, desc[UR4][R10.64+0xc] ;  /* 0x00000c040a157981 */ /* 0x000f62000c1e1900 */
[----:B--2---:R-:W-:-:S04]  /*0b10*/  IMAD.WIDE R14, R15, 0x400, R12 ;  /* 0x000004000f0e7825 */ /* 0x004fc800078e020c */
[--C-:B---3--:R-:W-:Y:S02]  /*0b20*/  IMAD.WIDE R16, R17, 0x400, R12.reuse ;  /* 0x0000040011107825 */ /* 0x108fe400078e020c */
[----:B------:R-:W2:Y:S02]  /*0b30*/  LDG.E R14, desc[UR4][R14.64] ;  /* 0x000000040e0e7981 */ /* 0x000ea4000c1e1900 */
[--C-:B----4-:R-:W-:Y:S02]  /*0b40*/  IMAD.WIDE R18, R19, 0x400, R12.reuse ;  /* 0x0000040013127825 */ /* 0x110fe400078e020c */
[----:B------:R-:W3:Y:S02]  /*0b50*/  LDG.E R16, desc[UR4][R16.64] ;  /* 0x0000000410107981 */ /* 0x000ee4000c1e1900 */
[----:B-----5:R-:W-:Y:S02]  /*0b60*/  IMAD.WIDE R20, R21, 0x400, R12 ;  /* 0x0000040015147825 */ /* 0x020fe400078e020c */
[----:B------:R-:W4:Y:S04]  /*0b70*/  LDG.E R18, desc[UR4][R18.64] ;  /* 0x0000000412127981 */ /* 0x000f28000c1e1900 */
[----:B------:R-:W5:Y:S01]  /*0b80*/  LDG.E R20, desc[UR4][R20.64] ;  /* 0x0000000414147981 */ /* 0x000f62000c1e1900 */
[----:B------:R-:W-:-:S04]  /*0b90*/  IADD3 R4, P0, PT, R4, 0x4, RZ ;  /* 0x0000000404047810 */ /* 0x000fc80007f1e0ff */
[----:B------:R-:W-:Y:S01]  /*0ba0*/  IADD3.X R3, PT, PT, RZ, R3, RZ, P0, !PT ;  /* 0x00000003ff037210 */ /* 0x000fe200007fe4ff */
[----:B--2---:R-:W-:-:S04]  /*0bb0*/  FADD R9, R9, R14 ;  /* 0x0000000e09097221 */ /* 0x004fc80000000000 */
[----:B---3--:R-:W-:-:S04]  /*0bc0*/  FADD R9, R9, R16 ;  /* 0x0000001009097221 */ /* 0x008fc80000000000 */
[----:B----4-:R-:W-:-:S04]  /*0bd0*/  FADD R9, R9, R18 ;  /* 0x0000001209097221 */ /* 0x010fc80000000000 */
[----:B-----5:R-:W-:-:S07]  /*0be0*/  FADD R9, R9, R20 ;  /* 0x0000001409097221 */ /* 0x020fce0000000000 */
.L_x_8:
[----:B------:R-:W-:Y:S05]  /*0bf0*/  BSYNC.RECONVERGENT B1 ;  /* 0x0000000000017941 */ /* 0x000fea0003800200 */
.L_x_7:
[----:B------:R-:W-:Y:S05]  /*0c00*/  @!P1 BRA `(.L_x_1) ;  /* 0x0000000000409947 */ /* 0x000fea0003800000 */
[----:B------:R-:W0:Y:S02]  /*0c10*/  LDCU.64 UR6, c[0x0][0x380] ;  /* 0x00007000ff0677ac */ /* 0x000e240008000a00 */
[----:B0-----:R-:W-:-:S04]  /*0c20*/  LEA R7, P0, R4, UR6, 0x2 ;  /* 0x0000000604077c11 */ /* 0x001fc8000f8010ff */
[----:B------:R-:W-:-:S09]  /*0c30*/  LEA.HI.X R4, R4, UR7, R3, 0x2, P0 ;  /* 0x0000000704047c11 */ /* 0x000fd200080f1403 */
.L_x_9:
[----:B------:R-:W-:Y:S02]  /*0c40*/  MOV R14, R7 ;  /* 0x00000007000e7202 */ /* 0x000fe40000000f00 */
[----:B------:R-:W-:-:S05]  /*0c50*/  MOV R15, R4 ;  /* 0x00000004000f7202 */ /* 0x000fca0000000f00 */
[----:B------:R-:W2:Y:S01]  /*0c60*/  LDG.E R11, desc[UR4][R14.64] ;  /* 0x000000040e0b7981 */ /* 0x000ea2000c1e1900 */
[----:B------:R-:W-:-:S04]  /*0c70*/  IADD3 R5, P0, PT, R5, -0x1, RZ ;  /* 0xffffffff05057810 */ /* 0x000fc80007f1e0ff */
[----:B------:R-:W-:Y:S02]  /*0c80*/  IADD3.X R6, PT, PT, R6, -0x1, RZ, P0, !PT ;  /* 0xffffffff06067810 */ /* 0x000fe400007fe4ff */
[----:B------:R-:W-:Y:S01]  /*0c90*/  ISETP.NE.U32.AND P0, PT, R5, RZ, PT ;  /* 0x000000ff0500720c */ /* 0x000fe20003f05070 */
[----:B--2---:R-:W-:-:S06]  /*0ca0*/  IMAD.WIDE R10, R11, 0x400, R12 ;  /* 0x000004000b0a7825 */ /* 0x004fcc00078e020c */
[----:B------:R-:W2:Y:S01]  /*0cb0*/  LDG.E R10, desc[UR4][R10.64] ;  /* 0x000000040a0a7981 */ /* 0x000ea2000c1e1900 */
[----:B------:R-:W-:Y:S02]  /*0cc0*/  ISETP.NE.AND.EX P0, PT, R6, RZ, PT, P0 ;  /* 0x000000ff0600720c */ /* 0x000fe40003f05300 */
[----:B------:R-:W-:-:S04]  /*0cd0*/  IADD3 R7, P1, PT, R7, 0x4, RZ ;  /* 0x0000000407077810 */ /* 0x000fc80007f3e0ff */
[----:B------:R-:W-:Y:S01]  /*0ce0*/  IADD3.X R4, PT, PT, RZ, R4, RZ, P1, !PT ;  /* 0x00000004ff047210 */ /* 0x000fe20000ffe4ff */
[----:B--2---:R-:W-:-:S06]  /*0cf0*/  FADD R9, R10, R9 ;  /* 0x000000090a097221 */ /* 0x004fcc0000000000 */
[----:B------:R-:W-:Y:S05]  /*0d00*/  @P0 BRA `(.L_x_9) ;  /* 0xfffffffc00cc0947 */ /* 0x000fea000383ffff */
.L_x_1:
[----:B------:R-:W-:Y:S05]  /*0d10*/  BSYNC.RECONVERGENT B0 ;  /* 0x0000000000007941 */ /* 0x000fea0003800200 */
.L_x_0:
[----:B------:R-:W0:Y:S01]  /*0d20*/  LDCU.64 UR6, c[0x0][0x398] ;  /* 0x00007300ff0677ac */ /* 0x000e220008000a00 */
[----:B------:R-:W-:-:S03]  /*0d30*/  IMAD.WIDE R2, R2, 0x100, RZ ;  /* 0x0000010002027825 */ /* 0x000fc600078e02ff */
[----:B------:R-:W-:-:S04]  /*0d40*/  LOP3.LUT R5, R2, 0xff, R0, 0xf8, !PT ;  /* 0x000000ff02057812 */ /* 0x000fc800078ef800 */
[----:B0-----:R-:W-:-:S04]  /*0d50*/  LEA R2, P0, R5, UR6, 0x2 ;  /* 0x0000000605027c11 */ /* 0x001fc8000f8010ff */
[----:B------:R-:W-:-:S05]  /*0d60*/  LEA.HI.X R3, R5, UR7, R3, 0x2, P0 ;  /* 0x0000000705037c11 */ /* 0x000fca00080f1403 */
[----:B------:R-:W-:Y:S01]  /*0d70*/  STG.E desc[UR4][R2.64], R9 ;  /* 0x0000000902007986 */ /* 0x000fe2000c101904 */
[----:B------:R-:W-:Y:S05]  /*0d80*/  EXIT ;  /* 0x000000000000794d */ /* 0x000fea0003800000 */
.L_x_10:
[----:B------:R-:W-:-:S00]  /*0d90*/  BRA `(.L_x_10) ;  /* 0xfffffffc00fc7947 */ /* 0x000fc0000383ffff */
[----:B------:R-:W-:-:S00]  /*0da0*/  NOP ;  /* 0x0000000000007918 */ /* 0x000fc00000000000 */
        /* <DEDUP_REMOVED lines=13> */
.L_x_11:


//--------------------- .nv.shared.reserved.0     --------------------------
	.section	.nv.shared.reserved.0,"aw",@nobits
	.weak		__nv_reservedSMEM_offset_0_alias
	.size		__nv_reservedSMEM_offset_0_alias, 0, 64
	.other		__nv_reservedSMEM_offset_0_alias,@"STO_CUDA_RESERVED_SHARED STV_DEFAULT"
__nv_reservedSMEM_offset_0_alias:
	.zero		0
	.zero		64


//--------------------- .nv.constant0._Z12EmbeddingBagPKiS0_PKfPfl --------------------------
	.section	.nv.constant0._Z12EmbeddingBagPKiS0_PKfPfl,"a",@progbits
	.sectionflags	@""
	.align	4
.nv.constant0._Z12EmbeddingBagPKiS0_PKfPfl:
	.zero		936


//--------------------- SYMBOLS --------------------------

	.type		.nv.reservedSmem.offset0,@object
	.size		.nv.reservedSmem.offset0,0x4
